//
// Generated by NVIDIA NVVM Compiler
//
// Compiler Build ID: CL-36424714
// Cuda compilation tools, release 13.0, V13.0.88
// Based on NVVM 20.0.0
//

.version 9.0
.target sm_100
.address_size 64

	// .globl	_Z4add1Pii

.visible .entry _Z4add1Pii(
	.param .u64 .ptr .align 1 _Z4add1Pii_param_0,
	.param .u32 _Z4add1Pii_param_1
)
{
	.reg .pred 	%p<2>;
	.reg .b32 	%r<7>;
	.reg .b64 	%rd<3>;

	ld.param.u64 	%rd1, [_Z4add1Pii_param_0];
	ld.param.u32 	%r1, [_Z4add1Pii_param_1];
	mov.u32 	%r2, %ntid.x;
	mov.u32 	%r3, %ctaid.x;
	mov.u32 	%r4, %tid.x;
	mad.lo.s32 	%r5, %r2, %r3, %r4;
	setp.ge.s32 	%p1, %r5, %r1;
	@%p1 bra 	$L__BB0_2;
	cvta.to.global.u64 	%rd2, %rd1;
	atom.global.add.u32 	%r6, [%rd2], 1;
$L__BB0_2:
	ret;

}
	// .globl	_Z4add2Pii
.visible .entry _Z4add2Pii(
	.param .u64 .ptr .align 1 _Z4add2Pii_param_0,
	.param .u32 _Z4add2Pii_param_1
)
{
	.reg .pred 	%p<2>;
	.reg .b32 	%r<7>;
	.reg .b64 	%rd<3>;

	ld.param.u64 	%rd1, [_Z4add2Pii_param_0];
	ld.param.u32 	%r1, [_Z4add2Pii_param_1];
	mov.u32 	%r2, %ntid.x;
	mov.u32 	%r3, %ctaid.x;
	mov.u32 	%r4, %tid.x;
	mad.lo.s32 	%r5, %r2, %r3, %r4;
	setp.ge.s32 	%p1, %r5, %r1;
	@%p1 bra 	$L__BB1_2;
	cvta.to.global.u64 	%rd2, %rd1;
	atom.global.add.u32 	%r6, [%rd2], 1;
$L__BB1_2:
	ret;

}


// ===== COMPILED SASS (sm_100) =====

	.target	sm_100

	.elftype	@"ET_EXEC"


//--------------------- .note.nv.tkinfo           --------------------------
	.section	.note.nv.tkinfo,"",@"SHT_NOTE"
	.sectionflags	@"SHF_NOTE_NV_TKINFO"
	.tkinfo
        /*0018*/ 	.word	0x00000002
        /*0030*/ 	.string	""
        /*0030*/ 	.string	"ptxas"
        /*0030*/ 	.string	"Cuda compilation tools, release 13.0, V13.0.88"
        /*0030*/ 	.string	"Build cuda_13.0.r13.0/compiler.36424714_0"
        /*0030*/ 	.string	"-arch sm_100 -m 64 "



//--------------------- .note.nv.cuinfo           --------------------------
	.section	.note.nv.cuinfo,"",@"SHT_NOTE"
	.sectionflags	@"SHF_NOTE_NV_CUINFO"
        /*0018*/ 	.short	0x0002
        /*001a*/ 	.short	0x0064
        /*001c*/ 	.short	0x0082
	.zero		2


//--------------------- .nv.info                  --------------------------
	.section	.nv.info,"",@"SHT_CUDA_INFO"
	.align	4


	//----- nvinfo : EIATTR_REGCOUNT
	.align		4
        /*0000*/ 	.byte	0x04, 0x2f
        /*0002*/ 	.short	(.L_1 - .L_0)
	.align		4
.L_0:
        /*0004*/ 	.word	index@(_Z4add1Pii)
        /*0008*/ 	.word	0x00000008


	//----- nvinfo : EIATTR_FRAME_SIZE
	.align		4
.L_1:
        /*000c*/ 	.byte	0x04, 0x11
        /*000e*/ 	.short	(.L_3 - .L_2)
	.align		4
.L_2:
        /*0010*/ 	.word	index@(_Z4add1Pii)
        /*0014*/ 	.word	0x00000000


	//----- nvinfo : EIATTR_REGCOUNT
	.align		4
.L_3:
        /*0018*/ 	.byte	0x04, 0x2f
        /*001a*/ 	.short	(.L_5 - .L_4)
	.align		4
.L_4:
        /*001c*/ 	.word	index@(_Z4add2Pii)
        /*0020*/ 	.word	0x00000008


	//----- nvinfo : EIATTR_FRAME_SIZE
	.align		4
.L_5:
        /*0024*/ 	.byte	0x04, 0x11
        /*0026*/ 	.short	(.L_7 - .L_6)
	.align		4
.L_6:
        /*0028*/ 	.word	index@(_Z4add2Pii)
        /*002c*/ 	.word	0x00000000


	//----- nvinfo : EIATTR_MIN_STACK_SIZE
	.align		4
.L_7:
        /*0030*/ 	.byte	0x04, 0x12
        /*0032*/ 	.short	(.L_9 - .L_8)
	.align		4
.L_8:
        /*0034*/ 	.word	index@(_Z4add2Pii)
        /*0038*/ 	.word	0x00000000


	//----- nvinfo : EIATTR_MIN_STACK_SIZE
	.align		4
.L_9:
        /*003c*/ 	.byte	0x04, 0x12
        /*003e*/ 	.short	(.L_11 - .L_10)
	.align		4
.L_10:
        /*0040*/ 	.word	index@(_Z4add1Pii)
        /*0044*/ 	.word	0x00000000
.L_11:


//--------------------- .nv.compat                --------------------------
	.section	.nv.compat,"",@"SHT_CUDA_COMPAT_INFO"
	.align	4
        /*0000*/ 	.byte	0x02, 0x09, 0x00, 0x00, 0x02, 0x02, 0x01, 0x00, 0x02, 0x05, 0x05, 0x00, 0x03, 0x07, 0x01, 0x01
        /*0010*/ 	.byte	0x02, 0x03, 0x00, 0x00, 0x02, 0x06, 0x01, 0x00, 0x04, 0x0b, 0x08, 0x00, 0x09, 0x00, 0x00, 0x00
        /*0020*/ 	.byte	0x00, 0x00, 0x00, 0x00


//--------------------- .nv.info._Z4add2Pii       --------------------------
	.section	.nv.info._Z4add2Pii,"",@"SHT_CUDA_INFO"
	.sectionflags	@""
	.align	4


	//----- nvinfo : EIATTR_CUDA_API_VERSION
	.align		4
        /*0000*/ 	.byte	0x04, 0x37
        /*0002*/ 	.short	(.L_13 - .L_12)
.L_12:
        /*0004*/ 	.word	0x00000082


	//----- nvinfo : EIATTR_KPARAM_INFO
	.align		4
.L_13:
        /*0008*/ 	.byte	0x04, 0x17
        /*000a*/ 	.short	(.L_15 - .L_14)
.L_14:
        /*000c*/ 	.word	0x00000000
        /*0010*/ 	.short	0x0001
        /*0012*/ 	.short	0x0008
        /*0014*/ 	.byte	0x00, 0xf0, 0x11, 0x00


	//----- nvinfo : EIATTR_KPARAM_INFO
	.align		4
.L_15:
        /*0018*/ 	.byte	0x04, 0x17
        /*001a*/ 	.short	(.L_17 - .L_16)
.L_16:
        /*001c*/ 	.word	0x00000000
        /*0020*/ 	.short	0x0000
        /*0022*/ 	.short	0x0000
        /*0024*/ 	.byte	0x00, 0xf5, 0x21, 0x00


	//----- nvinfo : EIATTR_SPARSE_MMA_MASK
	.align		4
.L_17:
        /*0028*/ 	.byte	0x03, 0x50
        /*002a*/ 	.short	0x0000


	//----- nvinfo : EIATTR_MAXREG_COUNT
	.align		4
        /*002c*/ 	.byte	0x03, 0x1b
        /*002e*/ 	.short	0x00ff


	//----- nvinfo : EIATTR_MERCURY_ISA_VERSION
	.align		4
        /*0030*/ 	.byte	0x03, 0x5f
        /*0032*/ 	.short	0x0101


	//----- nvinfo : EIATTR_INT_WARP_WIDE_INSTR_OFFSETS
	.align		4
        /*0034*/ 	.byte	0x04, 0x31
        /*0036*/ 	.short	(.L_19 - .L_18)


	//   ....[0]....
.L_18:
        /*0038*/ 	.word	0x000000a0


	//----- nvinfo : EIATTR_VRC_CTA_INIT_COUNT
	.align		4
.L_19:
        /*003c*/ 	.byte	0x02, 0x4a
	.zero		1
	.zero		1


	//----- nvinfo : EIATTR_EXIT_INSTR_OFFSETS
	.align		4
        /*0040*/ 	.byte	0x04, 0x1c
        /*0042*/ 	.short	(.L_21 - .L_20)


	//   ....[0]....
.L_20:
        /*0044*/ 	.word	0x00000070


	//   ....[1]....
        /*0048*/ 	.word	0x00000100


	//----- nvinfo : EIATTR_CBANK_PARAM_SIZE
	.align		4
.L_21:
        /*004c*/ 	.byte	0x03, 0x19
        /*004e*/ 	.short	0x000c


	//----- nvinfo : EIATTR_PARAM_CBANK
	.align		4
        /*0050*/ 	.byte	0x04, 0x0a
        /*0052*/ 	.short	(.L_23 - .L_22)
	.align		4
.L_22:
        /*0054*/ 	.word	index@(.nv.constant0._Z4add2Pii)
        /*0058*/ 	.short	0x0380
        /*005a*/ 	.short	0x000c


	//----- nvinfo : EIATTR_SW_WAR
	.align		4
.L_23:
        /*005c*/ 	.byte	0x04, 0x36
        /*005e*/ 	.short	(.L_25 - .L_24)
.L_24:
        /*0060*/ 	.word	0x00000008
.L_25:


//--------------------- .nv.info._Z4add1Pii       --------------------------
	.section	.nv.info._Z4add1Pii,"",@"SHT_CUDA_INFO"
	.sectionflags	@""
	.align	4


	//----- nvinfo : EIATTR_CUDA_API_VERSION
	.align		4
        /*0000*/ 	.byte	0x04, 0x37
        /*0002*/ 	.short	(.L_27 - .L_26)
.L_26:
        /*0004*/ 	.word	0x00000082


	//----- nvinfo : EIATTR_KPARAM_INFO
	.align		4
.L_27:
        /*0008*/ 	.byte	0x04, 0x17
        /*000a*/ 	.short	(.L_29 - .L_28)
.L_28:
        /*000c*/ 	.word	0x00000000
        /*0010*/ 	.short	0x0001
        /*0012*/ 	.short	0x0008
        /*0014*/ 	.byte	0x00, 0xf0, 0x11, 0x00


	//----- nvinfo : EIATTR_KPARAM_INFO
	.align		4
.L_29:
        /*0018*/ 	.byte	0x04, 0x17
        /*001a*/ 	.short	(.L_31 - .L_30)
.L_30:
        /*001c*/ 	.word	0x00000000
        /*0020*/ 	.short	0x0000
        /*0022*/ 	.short	0x0000
        /*0024*/ 	.byte	0x00, 0xf5, 0x21, 0x00


	//----- nvinfo : EIATTR_SPARSE_MMA_MASK
	.align		4
.L_31:
        /*0028*/ 	.byte	0x03, 0x50
        /*002a*/ 	.short	0x0000


	//----- nvinfo : EIATTR_MAXREG_COUNT
	.align		4
        /*002c*/ 	.byte	0x03, 0x1b
        /*002e*/ 	.short	0x00ff


	//----- nvinfo : EIATTR_MERCURY_ISA_VERSION
	.align		4
        /*0030*/ 	.byte	0x03, 0x5f
        /*0032*/ 	.short	0x0101


	//----- nvinfo : EIATTR_INT_WARP_WIDE_INSTR_OFFSETS
	.align		4
        /*0034*/ 	.byte	0x04, 0x31
        /*0036*/ 	.short	(.L_33 - .L_32)


	//   ....[0]....
.L_32:
        /*0038*/ 	.word	0x000000a0


	//----- nvinfo : EIATTR_VRC_CTA_INIT_COUNT
	.align		4
.L_33:
        /*003c*/ 	.byte	0x02, 0x4a
	.zero		1
	.zero		1


	//----- nvinfo : EIATTR_EXIT_INSTR_OFFSETS
	.align		4
        /*0040*/ 	.byte	0x04, 0x1c
        /*0042*/ 	.short	(.L_35 - .L_34)


	//   ....[0]....
.L_34:
        /*0044*/ 	.word	0x00000070


	//   ....[1]....
        /*0048*/ 	.word	0x00000100


	//----- nvinfo : EIATTR_CBANK_PARAM_SIZE
	.align		4
.L_35:
        /*004c*/ 	.byte	0x03, 0x19
        /*004e*/ 	.short	0x000c


	//----- nvinfo : EIATTR_PARAM_CBANK
	.align		4
        /*0050*/ 	.byte	0x04, 0x0a
        /*0052*/ 	.short	(.L_37 - .L_36)
	.align		4
.L_36:
        /*0054*/ 	.word	index@(.nv.constant0._Z4add1Pii)
        /*0058*/ 	.short	0x0380
        /*005a*/ 	.short	0x000c


	//----- nvinfo : EIATTR_SW_WAR
	.align		4
.L_37:
        /*005c*/ 	.byte	0x04, 0x36
        /*005e*/ 	.short	(.L_39 - .L_38)
.L_38:
        /*0060*/ 	.word	0x00000008
.L_39:


//--------------------- .nv.callgraph             --------------------------
	.section	.nv.callgraph,"",@"SHT_CUDA_CALLGRAPH"
	.align	4
	.sectionentsize	8
	.align		4
        /*0000*/ 	.word	0x00000000
	.align		4
        /*0004*/ 	.word	0xffffffff
	.align		4
        /*0008*/ 	.word	0x00000000
	.align		4
        /*000c*/ 	.word	0xfffffffe
	.align		4
        /*0010*/ 	.word	0x00000000
	.align		4
        /*0014*/ 	.word	0xfffffffd
	.align		4
        /*0018*/ 	.word	0x00000000
	.align		4
        /*001c*/ 	.word	0xfffffffc


//--------------------- .text._Z4add2Pii          --------------------------
	.section	.text._Z4add2Pii,"ax",@progbits
	.align	128
        .global         _Z4add2Pii
        .type           _Z4add2Pii,@function
        .size           _Z4add2Pii,(.L_x_2 - _Z4add2Pii)
        .other          _Z4add2Pii,@"STO_CUDA_ENTRY STV_DEFAULT"
_Z4add2Pii:
.text._Z4add2Pii:
[----:B------:R-:W-:Y:S01]  /*0000*/  LDC R1, c[0x0][0x37c] ;  /* 0x0000df00ff017b82 */ /* 0x000fe20000000800 */
[----:B------:R-:W0:Y:S01]  /*0010*/  S2R R0, SR_CTAID.X ;  /* 0x0000000000007919 */ /* 0x000e220000002500 */
[----:B------:R-:W0:Y:S01]  /*0020*/  LDCU UR4, c[0x0][0x360] ;  /* 0x00006c00ff0477ac */ /* 0x000e220008000800 */
[----:B------:R-:W0:Y:S01]  /*0030*/  S2R R3, SR_TID.X ;  /* 0x0000000000037919 */ /* 0x000e220000002100 */
[----:B------:R-:W1:Y:S01]  /*0040*/  LDCU UR5, c[0x0][0x388] ;  /* 0x00007100ff0577ac */ /* 0x000e620008000800 */
[----:B0-----:R-:W-:-:S05]  /*0050*/  IMAD R0, R0, UR4, R3 ;  /* 0x0000000400007c24 */ /* 0x001fca000f8e0203 */
[----:B-1----:R-:W-:-:S13]  /*0060*/  ISETP.GE.AND P0, PT, R0, UR5, PT ;  /* 0x0000000500007c0c */ /* 0x002fda000bf06270 */
[----:B------:R-:W-:Y:S05]  /*0070*/  @P0 EXIT ;  /* 0x000000000000094d */ /* 0x000fea0003800000 */
[----:B------:R-:W0:Y:S01]  /*0080*/  S2R R0, SR_LANEID ;  /* 0x0000000000007919 */ /* 0x000e220000000000 */
[----:B------:R-:W1:Y:S01]  /*0090*/  LDC.64 R2, c[0x0][0x380] ;  /* 0x0000e000ff027b82 */ /* 0x000e620000000a00 */
[----:B------:R-:W-:Y:S01]  /*00a0*/  VOTEU.ANY UR6, UPT, PT ;  /* 0x0000000000067886 */ /* 0x000fe200038e0100 */
[----:B------:R-:W1:Y:S01]  /*00b0*/  LDCU.64 UR4, c[0x0][0x358] ;  /* 0x00006b00ff0477ac */ /* 0x000e620008000a00 */
[----:B------:R-:W1:Y:S01]  /*00c0*/  POPC R5, UR6 ;  /* 0x0000000600057d09 */ /* 0x000e620008000000 */
[----:B------:R-:W-:-:S06]  /*00d0*/  UFLO.U32 UR7, UR6 ;  /* 0x00000006000772bd */ /* 0x000fcc00080e0000 */
[----:B0-----:R-:W-:-:S13]  /*00e0*/  ISETP.EQ.U32.AND P0, PT, R0, UR7, PT ;  /* 0x0000000700007c0c */ /* 0x001fda000bf02070 */
[----:B-1----:R-:W-:Y:S01]  /*00f0*/  @P0 REDG.E.ADD.STRONG.GPU desc[UR4][R2.64], R5 ;  /* 0x000000050200098e */ /* 0x002fe2000c12e104 */
[----:B------:R-:W-:Y:S05]  /*0100*/  EXIT ;  /* 0x000000000000794d */ /* 0x000fea0003800000 */
.L_x_0:
[----:B------:R-:W-:-:S00]  /*0110*/  BRA `(.L_x_0) ;  /* 0xfffffffc00fc7947 */ /* 0x000fc0000383ffff */
[----:B------:R-:W-:-:S00]  /*0120*/  NOP ;  /* 0x0000000000007918 */ /* 0x000fc00000000000 */
        /* <DEDUP_REMOVED lines=13> */
.L_x_2:


//--------------------- .text._Z4add1Pii          --------------------------
	.section	.text._Z4add1Pii,"ax",@progbits
	.align	128
        .global         _Z4add1Pii
        .type           _Z4add1Pii,@function
        .size           _Z4add1Pii,(.L_x_3 - _Z4add1Pii)
        .other          _Z4add1Pii,@"STO_CUDA_ENTRY STV_DEFAULT"
_Z4add1Pii:
.text._Z4add1Pii:
        /* <DEDUP_REMOVED lines=17> */
.L_x_1:
        /* <DEDUP_REMOVED lines=15> */
.L_x_3:


//--------------------- .nv.shared.reserved.0     --------------------------
	.section	.nv.shared.reserved.0,"aw",@nobits
	.weak		__nv_reservedSMEM_offset_0_alias
	.size		__nv_reservedSMEM_offset_0_alias, 0, 64
	.other		__nv_reservedSMEM_offset_0_alias,@"STO_CUDA_RESERVED_SHARED STV_DEFAULT"
__nv_reservedSMEM_offset_0_alias:
	.zero		0
	.zero		64


//--------------------- .nv.constant0._Z4add2Pii  --------------------------
	.section	.nv.constant0._Z4add2Pii,"a",@progbits
	.sectionflags	@""
	.align	4
.nv.constant0._Z4add2Pii:
	.zero		908


//--------------------- .nv.constant0._Z4add1Pii  --------------------------
	.section	.nv.constant0._Z4add1Pii,"a",@progbits
	.sectionflags	@""
	.align	4
.nv.constant0._Z4add1Pii:
	.zero		908


//--------------------- SYMBOLS --------------------------

	.type		.nv.reservedSmem.offset0,@object
	.size		.nv.reservedSmem.offset0,0x4
